	.headerflags	@"EF_CUDA_TEXMODE_UNIFIED EF_CUDA_64BIT_ADDRESS EF_CUDA_ACCELERATORS EF_CUDA_SM90 EF_CUDA_VIRTUAL_SM(EF_CUDA_SM90)"
	.elftype	@"ET_EXEC"


//--------------------- .nv.info                  --------------------------
	.section	.nv.info,"",@"SHT_CUDA_INFO"
	.align	4


	//----- nvinfo : EIATTR_REGCOUNT
	.align		4
        /*0000*/ 	.byte	0x04, 0x2f
        /*0002*/ 	.short	(.L_3 - .L_2)
	.align		4
.L_2:
        /*0004*/ 	.word	index@(triton_poi_fused__native_batch_norm_legit_no_training_7)
        /*0008*/ 	.word	0x00000010


	//----- nvinfo : EIATTR_MIN_STACK_SIZE
	.align		4
.L_3:
        /*000c*/ 	.byte	0x04, 0x12
        /*000e*/ 	.short	(.L_5 - .L_4)
	.align		4
.L_4:
        /*0010*/ 	.word	index@(triton_poi_fused__native_batch_norm_legit_no_training_7)
        /*0014*/ 	.word	0x00000000


	//----- nvinfo : EIATTR_FRAME_SIZE
	.align		4
.L_5:
        /*0018*/ 	.byte	0x04, 0x11
        /*001a*/ 	.short	(.L_7 - .L_6)
	.align		4
.L_6:
        /*001c*/ 	.word	index@(triton_poi_fused__native_batch_norm_legit_no_training_7)
        /*0020*/ 	.word	0x00000000


	//----- nvinfo : EIATTR_MIN_STACK_SIZE
	.align		4
.L_7:
        /*0024*/ 	.byte	0x04, 0x12
        /*0026*/ 	.short	(.L_9 - .L_8)
	.align		4
.L_8:
        /*0028*/ 	.word	index@(triton_poi_fused__native_batch_norm_legit_no_training_7)
        /*002c*/ 	.word	0x00000000
.L_9:


//--------------------- .nv.info.triton_poi_fused__native_batch_norm_legit_no_training_7 --------------------------
	.section	.nv.info.triton_poi_fused__native_batch_norm_legit_no_training_7,"",@"SHT_CUDA_INFO"
	.sectionflags	@""
	.align	4


	//----- nvinfo : EIATTR_CUDA_API_VERSION
	.align		4
        /*0000*/ 	.byte	0x04, 0x37
        /*0002*/ 	.short	(.L_11 - .L_10)
.L_10:
        /*0004*/ 	.word	0x0000007c


	//----- nvinfo : EIATTR_KPARAM_INFO
	.align		4
.L_11:
        /*0008*/ 	.byte	0x04, 0x17
        /*000a*/ 	.short	(.L_13 - .L_12)
.L_12:
        /*000c*/ 	.word	0x00000000
        /*0010*/ 	.short	0x0006
        /*0012*/ 	.short	0x0030
        /*0014*/ 	.byte	0x00, 0xf0, 0x11, 0x00


	//----- nvinfo : EIATTR_KPARAM_INFO
	.align		4
.L_13:
        /*0018*/ 	.byte	0x04, 0x17
        /*001a*/ 	.short	(.L_15 - .L_14)
.L_14:
        /*001c*/ 	.word	0x00000000
        /*0020*/ 	.short	0x0005
        /*0022*/ 	.short	0x0028
        /*0024*/ 	.byte	0x00, 0xf4, 0x21, 0x00


	//----- nvinfo : EIATTR_KPARAM_INFO
	.align		4
.L_15:
        /*0028*/ 	.byte	0x04, 0x17
        /*002a*/ 	.short	(.L_17 - .L_16)
.L_16:
        /*002c*/ 	.word	0x00000000
        /*0030*/ 	.short	0x0004
        /*0032*/ 	.short	0x0020
        /*0034*/ 	.byte	0x00, 0xf4, 0x21, 0x00


	//----- nvinfo : EIATTR_KPARAM_INFO
	.align		4
.L_17:
        /*0038*/ 	.byte	0x04, 0x17
        /*003a*/ 	.short	(.L_19 - .L_18)
.L_18:
        /*003c*/ 	.word	0x00000000
        /*0040*/ 	.short	0x0003
        /*0042*/ 	.short	0x0018
        /*0044*/ 	.byte	0x00, 0xf4, 0x21, 0x00


	//----- nvinfo : EIATTR_KPARAM_INFO
	.align		4
.L_19:
        /*0048*/ 	.byte	0x04, 0x17
        /*004a*/ 	.short	(.L_21 - .L_20)
.L_20:
        /*004c*/ 	.word	0x00000000
        /*0050*/ 	.short	0x0002
        /*0052*/ 	.short	0x0010
        /*0054*/ 	.byte	0x00, 0xf4, 0x21, 0x00


	//----- nvinfo : EIATTR_KPARAM_INFO
	.align		4
.L_21:
        /*0058*/ 	.byte	0x04, 0x17
        /*005a*/ 	.short	(.L_23 - .L_22)
.L_22:
        /*005c*/ 	.word	0x00000000
        /*0060*/ 	.short	0x0001
        /*0062*/ 	.short	0x0008
        /*0064*/ 	.byte	0x00, 0xf4, 0x21, 0x00


	//----- nvinfo : EIATTR_KPARAM_INFO
	.align		4
.L_23:
        /*0068*/ 	.byte	0x04, 0x17
        /*006a*/ 	.short	(.L_25 - .L_24)
.L_24:
        /*006c*/ 	.word	0x00000000
        /*0070*/ 	.short	0x0000
        /*0072*/ 	.short	0x0000
        /*0074*/ 	.byte	0x00, 0xf4, 0x21, 0x00


	//----- nvinfo : EIATTR_SPARSE_MMA_MASK
	.align		4
.L_25:
        /*0078*/ 	.byte	0x03, 0x50
        /*007a*/ 	.short	0x0000


	//----- nvinfo : EIATTR_MAXREG_COUNT
	.align		4
        /*007c*/ 	.byte	0x03, 0x1b
        /*007e*/ 	.short	0x00ff


	//----- nvinfo : EIATTR_EXIT_INSTR_OFFSETS
	.align		4
        /*0080*/ 	.byte	0x04, 0x1c
        /*0082*/ 	.short	(.L_27 - .L_26)


	//   ....[0]....
.L_26:
        /*0084*/ 	.word	0x000002d0


	//----- nvinfo : EIATTR_REQNTID
	.align		4
.L_27:
        /*0088*/ 	.byte	0x04, 0x10
        /*008a*/ 	.short	(.L_29 - .L_28)
.L_28:
        /*008c*/ 	.word	0x00000080
        /*0090*/ 	.word	0x00000001
        /*0094*/ 	.word	0x00000001


	//----- nvinfo : EIATTR_CBANK_PARAM_SIZE
	.align		4
.L_29:
        /*0098*/ 	.byte	0x03, 0x19
        /*009a*/ 	.short	0x0034


	//----- nvinfo : EIATTR_PARAM_CBANK
	.align		4
        /*009c*/ 	.byte	0x04, 0x0a
        /*009e*/ 	.short	(.L_31 - .L_30)
	.align		4
.L_30:
        /*00a0*/ 	.word	index@(.nv.constant0.triton_poi_fused__native_batch_norm_legit_no_training_7)
        /*00a4*/ 	.short	0x0210
        /*00a6*/ 	.short	0x0034


	//----- nvinfo : EIATTR_SW_WAR
	.align		4
.L_31:
        /*00a8*/ 	.byte	0x04, 0x36
        /*00aa*/ 	.short	(.L_33 - .L_32)
.L_32:
        /*00ac*/ 	.word	0x00000008
.L_33:


//--------------------- .nv.callgraph             --------------------------
	.section	.nv.callgraph,"",@"SHT_CUDA_CALLGRAPH"
	.align	4
	.sectionentsize	8
	.align		4
        /*0000*/ 	.word	0x00000000
	.align		4
        /*0004*/ 	.word	0xffffffff
	.align		4
        /*0008*/ 	.word	0x00000000
	.align		4
        /*000c*/ 	.word	0xfffffffe
	.align		4
        /*0010*/ 	.word	0x00000000
	.align		4
        /*0014*/ 	.word	0xfffffffd
	.align		4
        /*0018*/ 	.word	0x00000000
	.align		4
        /*001c*/ 	.word	0xfffffffc


//--------------------- .nv.constant4             --------------------------
	.section	.nv.constant4,"a",@progbits
	.align	8
	.align		8
.nv.constant4:
        /*0000*/ 	.dword	_$_str
	.align		8
        /*0008*/ 	.dword	_$_str_$_2


//--------------------- .text.triton_poi_fused__native_batch_norm_legit_no_training_7 --------------------------
	.section	.text.triton_poi_fused__native_batch_norm_legit_no_training_7,"ax",@progbits
	.align	128
        .global         triton_poi_fused__native_batch_norm_legit_no_training_7
        .type           triton_poi_fused__native_batch_norm_legit_no_training_7,@function
        .size           triton_poi_fused__native_batch_norm_legit_no_training_7,(.L_x_1 - triton_poi_fused__native_batch_norm_legit_no_training_7)
        .other          triton_poi_fused__native_batch_norm_legit_no_training_7,@"STO_CUDA_ENTRY STV_DEFAULT"
triton_poi_fused__native_batch_norm_legit_no_training_7:
.text.triton_poi_fused__native_batch_norm_legit_no_training_7:
[----:B------:R-:W-:Y:S01]  /*0000*/  LDC R1, c[0x0][0x28] ;  /* 0x00000a00ff017b82 */ /* 0x000fe20000000800 */
[----:B------:R-:W1:Y:S07]  /*0010*/  S2R R0, SR_TID.X ;  /* 0x0000000000007919 */ /* 0x000e6e0000002100 */
[----:B------:R-:W2:Y:S01]  /*0020*/  LDC.64 R6, c[0x0][0x220] ;  /* 0x00008800ff067b82 */ /* 0x000ea20000000a00 */
[----:B------:R-:W-:Y:S01]  /*0030*/  ULDC.64 UR4, c[0x0][0x208] ;  /* 0x0000820000047ab9 */ /* 0x000fe20000000a00 */
[----:B------:R-:W3:Y:S06]  /*0040*/  S2R R3, SR_CTAID.X ;  /* 0x0000000000037919 */ /* 0x000eec0000002500 */
[----:B------:R-:W4:Y:S08]  /*0050*/  LDC.64 R4, c[0x0][0x218] ;  /* 0x00008600ff047b82 */ /* 0x000f300000000a00 */
[----:B------:R-:W5:Y:S08]  /*0060*/  LDC.64 R8, c[0x0][0x228] ;  /* 0x00008a00ff087b82 */ /* 0x000f700000000a00 */
[----:B------:R-:W5:Y:S01]  /*0070*/  LDC.64 R10, c[0x0][0x230] ;  /* 0x00008c00ff0a7b82 */ /* 0x000f620000000a00 */
[----:B-1----:R-:W-:-:S02]  /*0080*/  LOP3.LUT R0, R0, 0x7f, RZ, 0xc0, !PT ;  /* 0x0000007f00007812 */ /* 0x002fc400078ec0ff */
[----:B---3--:R-:W-:Y:S02]  /*0090*/  SHF.R.S32.HI R2, RZ, 0x18, R3 ;  /* 0x00000018ff027819 */ /* 0x008fe40000011403 */
[----:B------:R-:W-:Y:S02]  /*00a0*/  LEA R0, R3, R0, 0x7 ;  /* 0x0000000003007211 */ /* 0x000fe400078e38ff */
[----:B------:R-:W-:-:S04]  /*00b0*/  SGXT R3, R2, 0x1 ;  /* 0x000000010203781a */ /* 0x000fc80000000200 */
[----:B------:R-:W-:-:S04]  /*00c0*/  LEA.HI R3, R3, R0, RZ, 0x8 ;  /* 0x0000000003037211 */ /* 0x000fc800078f40ff */
[----:B------:R-:W-:-:S04]  /*00d0*/  SHF.R.S32.HI R3, RZ, 0x8, R3 ;  /* 0x00000008ff037819 */ /* 0x000fc80000011403 */
[----:B------:R-:W-:-:S04]  /*00e0*/  LEA.HI R2, R3, R3, RZ, 0x4 ;  /* 0x0000000303027211 */ /* 0x000fc800078f20ff */
[----:B------:R-:W-:-:S04]  /*00f0*/  LOP3.LUT R2, R2, 0xfffffff0, RZ, 0xc0, !PT ;  /* 0xfffffff002027812 */ /* 0x000fc800078ec0ff */
[----:B------:R-:W-:Y:S02]  /*0100*/  IADD3 R13, R3, -R2, RZ ;  /* 0x80000002030d7210 */ /* 0x000fe40007ffe0ff */
[----:B------:R-:W1:Y:S03]  /*0110*/  LDC.64 R2, c[0x0][0x210] ;  /* 0x00008400ff027b82 */ /* 0x000e660000000a00 */
[----:B--2---:R-:W-:-:S06]  /*0120*/  IMAD.WIDE R6, R13, 0x4, R6 ;  /* 0x000000040d067825 */ /* 0x004fcc00078e0206 */
[----:B------:R-:W2:Y:S01]  /*0130*/  LDG.E.EL R6, desc[UR4][R6.64] ;  /* 0x0000000406067981 */ /* 0x000ea2000c2e1900 */
[----:B----4-:R-:W-:-:S04]  /*0140*/  IMAD.WIDE R4, R13, 0x4, R4 ;  /* 0x000000040d047825 */ /* 0x010fc800078e0204 */
[C---:B-----5:R-:W-:Y:S02]  /*0150*/  IMAD.WIDE R8, R13.reuse, 0x4, R8 ;  /* 0x000000040d087825 */ /* 0x060fe400078e0208 */
[----:B------:R3:W4:Y:S02]  /*0160*/  LDG.E.EL R5, desc[UR4][R4.64] ;  /* 0x0000000404057981 */ /* 0x000724000c2e1900 */
[----:B0-----:R-:W-:Y:S02]  /*0170*/  IMAD.WIDE R10, R13, 0x4, R10 ;  /* 0x000000040d0a7825 */ /* 0x001fe400078e020a */
[----:B------:R-:W5:Y:S02]  /*0180*/  LDG.E.EL R8, desc[UR4][R8.64] ;  /* 0x0000000408087981 */ /* 0x000f64000c2e1900 */
[C---:B-1----:R-:W-:Y:S02]  /*0190*/  IMAD.WIDE R2, R0.reuse, 0x4, R2 ;  /* 0x0000000400027825 */ /* 0x042fe400078e0202 */
[----:B------:R-:W5:Y:S04]  /*01a0*/  LDG.E.EL R11, desc[UR4][R10.64] ;  /* 0x000000040a0b7981 */ /* 0x000f68000c2e1900 */
[----:B------:R0:W4:Y:S01]  /*01b0*/  LDG.E R12, desc[UR4][R2.64] ;  /* 0x00000004020c7981 */ /* 0x000122000c1e1900 */
[----:B---3--:R-:W-:Y:S01]  /*01c0*/  HFMA2.MMA R4, -RZ, RZ, 1.625, 0 ;  /* 0x3e800000ff047435 */ /* 0x008fe200000001ff */
[----:B0-----:R-:W0:Y:S02]  /*01d0*/  LDC.64 R2, c[0x0][0x238] ;  /* 0x00008e00ff027b82 */ /* 0x001e240000000a00 */
[----:B0-----:R-:W-:-:S04]  /*01e0*/  IMAD.WIDE R2, R0, 0x4, R2 ;  /* 0x0000000400027825 */ /* 0x001fc800078e0202 */
[----:B--2---:R-:W-:-:S04]  /*01f0*/  FADD R6, R6, 9.9999997473787516356e-06 ;  /* 0x3727c5ac06067421 */ /* 0x004fc80000000000 */
[----:B------:R-:W0:Y:S02]  /*0200*/  MUFU.SQRT R7, R6 ;  /* 0x0000000600077308 */ /* 0x000e240000002000 */
[C---:B0-----:R-:W-:Y:S02]  /*0210*/  FSETP.GT.AND P0, PT, R7.reuse, 8.50705917302346158658e+37, PT ;  /* 0x7e8000000700780b */ /* 0x041fe40003f04000 */
[----:B------:R-:W-:-:S11]  /*0220*/  FSETP.GEU.AND P1, PT, R7, 1.175494350822287508e-38, PT ;  /* 0x008000000700780b */ /* 0x000fd60003f2e000 */
[----:B------:R-:W-:-:S04]  /*0230*/  @P0 FMUL R7, R7, 0.25 ;  /* 0x3e80000007070820 */ /* 0x000fc80000400000 */
[----:B------:R-:W-:-:S06]  /*0240*/  @!P1 FMUL R7, R7, 16777216 ;  /* 0x4b80000007079820 */ /* 0x000fcc0000400000 */
[----:B------:R-:W0:Y:S01]  /*0250*/  MUFU.RCP R7, R7 ;  /* 0x0000000700077308 */ /* 0x000e220000001000 */
[----:B------:R-:W-:Y:S01]  /*0260*/  FSEL R4, R4, 1, P0 ;  /* 0x3f80000004047808 */ /* 0x000fe20000000000 */
[----:B----4-:R-:W-:-:S04]  /*0270*/  FADD R5, R12, -R5 ;  /* 0x800000050c057221 */ /* 0x010fc80000000000 */
[----:B------:R-:W-:-:S04]  /*0280*/  @!P1 FMUL R4, R4, 16777216 ;  /* 0x4b80000004049820 */ /* 0x000fc80000400000 */
[----:B0-----:R-:W-:-:S04]  /*0290*/  FMUL R4, R7, R4 ;  /* 0x0000000407047220 */ /* 0x001fc80000400000 */
[----:B------:R-:W-:-:S04]  /*02a0*/  FMUL R4, R5, R4 ;  /* 0x0000000405047220 */ /* 0x000fc80000400000 */
[----:B-----5:R-:W-:-:S05]  /*02b0*/  FFMA R11, R8, R4, R11 ;  /* 0x00000004080b7223 */ /* 0x020fca000000000b */
[----:B------:R-:W-:Y:S01]  /*02c0*/  STG.E desc[UR4][R2.64], R11 ;  /* 0x0000000b02007986 */ /* 0x000fe2000c101904 */
[----:B------:R-:W-:Y:S05]  /*02d0*/  EXIT ;  /* 0x000000000000794d */ /* 0x000fea0003800000 */
.L_x_0:
[----:B------:R-:W-:-:S00]  /*02e0*/  BRA `(.L_x_0) ;  /* 0xfffffffc00fc7947 */ /* 0x000fc0000383ffff */
[----:B------:R-:W-:-:S00]  /*02f0*/  NOP ;  /* 0x0000000000007918 */ /* 0x000fc00000000000 */
        /* <DEDUP_REMOVED lines=8> */
.L_x_1:


//--------------------- .nv.global.init           --------------------------
	.section	.nv.global.init,"aw",@progbits
.nv.global.init:
	.type		_$_str,@object
	.size		_$_str,(_$_str_$_2 - _$_str)
_$_str:
        /*0000*/ 	.byte	0x5f, 0x5f, 0x43, 0x55, 0x44, 0x41, 0x5f, 0x46, 0x54, 0x5a, 0x00
	.type		_$_str_$_2,@object
	.size		_$_str_$_2,(.L_1 - _$_str_$_2)
_$_str_$_2:
        /*000b*/ 	.byte	0x5f, 0x5f, 0x43, 0x55, 0x44, 0x41, 0x5f, 0x50, 0x52, 0x45, 0x43, 0x5f, 0x53, 0x51, 0x52, 0x54
        /*001b*/ 	.byte	0x00
.L_1:


//--------------------- .nv.constant0.triton_poi_fused__native_batch_norm_legit_no_training_7 --------------------------
	.section	.nv.constant0.triton_poi_fused__native_batch_norm_legit_no_training_7,"a",@progbits
	.sectionflags	@""
	.align	4
.nv.constant0.triton_poi_fused__native_batch_norm_legit_no_training_7:
	.zero		580
